	.headerflags	@"EF_CUDA_TEXMODE_UNIFIED EF_CUDA_64BIT_ADDRESS EF_CUDA_ACCELERATORS EF_CUDA_SM90 EF_CUDA_VIRTUAL_SM(EF_CUDA_SM90)"
	.elftype	@"ET_EXEC"


//--------------------- .nv.info                  --------------------------
	.section	.nv.info,"",@"SHT_CUDA_INFO"
	.align	4


	//----- nvinfo : EIATTR_REGCOUNT
	.align		4
        /*0000*/ 	.byte	0x04, 0x2f
        /*0002*/ 	.short	(.L_1 - .L_0)
	.align		4
.L_0:
        /*0004*/ 	.word	index@(triton_poi_fused_add_clamp_12)
        /*0008*/ 	.word	0x00000008


	//----- nvinfo : EIATTR_MIN_STACK_SIZE
	.align		4
.L_1:
        /*000c*/ 	.byte	0x04, 0x12
        /*000e*/ 	.short	(.L_3 - .L_2)
	.align		4
.L_2:
        /*0010*/ 	.word	index@(triton_poi_fused_add_clamp_12)
        /*0014*/ 	.word	0x00000000


	//----- nvinfo : EIATTR_FRAME_SIZE
	.align		4
.L_3:
        /*0018*/ 	.byte	0x04, 0x11
        /*001a*/ 	.short	(.L_5 - .L_4)
	.align		4
.L_4:
        /*001c*/ 	.word	index@(triton_poi_fused_add_clamp_12)
        /*0020*/ 	.word	0x00000000


	//----- nvinfo : EIATTR_MIN_STACK_SIZE
	.align		4
.L_5:
        /*0024*/ 	.byte	0x04, 0x12
        /*0026*/ 	.short	(.L_7 - .L_6)
	.align		4
.L_6:
        /*0028*/ 	.word	index@(triton_poi_fused_add_clamp_12)
        /*002c*/ 	.word	0x00000000
.L_7:


//--------------------- .nv.info.triton_poi_fused_add_clamp_12 --------------------------
	.section	.nv.info.triton_poi_fused_add_clamp_12,"",@"SHT_CUDA_INFO"
	.sectionflags	@""
	.align	4


	//----- nvinfo : EIATTR_CUDA_API_VERSION
	.align		4
        /*0000*/ 	.byte	0x04, 0x37
        /*0002*/ 	.short	(.L_9 - .L_8)
.L_8:
        /*0004*/ 	.word	0x0000007c


	//----- nvinfo : EIATTR_KPARAM_INFO
	.align		4
.L_9:
        /*0008*/ 	.byte	0x04, 0x17
        /*000a*/ 	.short	(.L_11 - .L_10)
.L_10:
        /*000c*/ 	.word	0x00000000
        /*0010*/ 	.short	0x0001
        /*0012*/ 	.short	0x0008
        /*0014*/ 	.byte	0x00, 0xf0, 0x11, 0x00


	//----- nvinfo : EIATTR_KPARAM_INFO
	.align		4
.L_11:
        /*0018*/ 	.byte	0x04, 0x17
        /*001a*/ 	.short	(.L_13 - .L_12)
.L_12:
        /*001c*/ 	.word	0x00000000
        /*0020*/ 	.short	0x0000
        /*0022*/ 	.short	0x0000
        /*0024*/ 	.byte	0x00, 0xf4, 0x21, 0x00


	//----- nvinfo : EIATTR_SPARSE_MMA_MASK
	.align		4
.L_13:
        /*0028*/ 	.byte	0x03, 0x50
        /*002a*/ 	.short	0x0000


	//----- nvinfo : EIATTR_MAXREG_COUNT
	.align		4
        /*002c*/ 	.byte	0x03, 0x1b
        /*002e*/ 	.short	0x00ff


	//----- nvinfo : EIATTR_EXIT_INSTR_OFFSETS
	.align		4
        /*0030*/ 	.byte	0x04, 0x1c
        /*0032*/ 	.short	(.L_15 - .L_14)


	//   ....[0]....
.L_14:
        /*0034*/ 	.word	0x00000100


	//   ....[1]....
        /*0038*/ 	.word	0x00000130


	//----- nvinfo : EIATTR_REQNTID
	.align		4
.L_15:
        /*003c*/ 	.byte	0x04, 0x10
        /*003e*/ 	.short	(.L_17 - .L_16)
.L_16:
        /*0040*/ 	.word	0x00000020
        /*0044*/ 	.word	0x00000001
        /*0048*/ 	.word	0x00000001


	//----- nvinfo : EIATTR_CBANK_PARAM_SIZE
	.align		4
.L_17:
        /*004c*/ 	.byte	0x03, 0x19
        /*004e*/ 	.short	0x000c


	//----- nvinfo : EIATTR_PARAM_CBANK
	.align		4
        /*0050*/ 	.byte	0x04, 0x0a
        /*0052*/ 	.short	(.L_19 - .L_18)
	.align		4
.L_18:
        /*0054*/ 	.word	index@(.nv.constant0.triton_poi_fused_add_clamp_12)
        /*0058*/ 	.short	0x0210
        /*005a*/ 	.short	0x000c


	//----- nvinfo : EIATTR_SW_WAR
	.align		4
.L_19:
        /*005c*/ 	.byte	0x04, 0x36
        /*005e*/ 	.short	(.L_21 - .L_20)
.L_20:
        /*0060*/ 	.word	0x00000008
.L_21:


//--------------------- .nv.callgraph             --------------------------
	.section	.nv.callgraph,"",@"SHT_CUDA_CALLGRAPH"
	.align	4
	.sectionentsize	8
	.align		4
        /*0000*/ 	.word	0x00000000
	.align		4
        /*0004*/ 	.word	0xffffffff
	.align		4
        /*0008*/ 	.word	0x00000000
	.align		4
        /*000c*/ 	.word	0xfffffffe
	.align		4
        /*0010*/ 	.word	0x00000000
	.align		4
        /*0014*/ 	.word	0xfffffffd
	.align		4
        /*0018*/ 	.word	0x00000000
	.align		4
        /*001c*/ 	.word	0xfffffffc


//--------------------- .text.triton_poi_fused_add_clamp_12 --------------------------
	.section	.text.triton_poi_fused_add_clamp_12,"ax",@progbits
	.align	128
        .global         triton_poi_fused_add_clamp_12
        .type           triton_poi_fused_add_clamp_12,@function
        .size           triton_poi_fused_add_clamp_12,(.L_x_1 - triton_poi_fused_add_clamp_12)
        .other          triton_poi_fused_add_clamp_12,@"STO_CUDA_ENTRY STV_DEFAULT"
triton_poi_fused_add_clamp_12:
.text.triton_poi_fused_add_clamp_12:
[----:B------:R-:W0:Y:S02]  /*0000*/  LDC R1, c[0x0][0x28] ;  /* 0x00000a00ff017b82 */ /* 0x000e240000000800 */
[----:B------:R-:W1:Y:S01]  /*0010*/  S2R R2, SR_TID.X ;  /* 0x0000000000027919 */ /* 0x000e620000002100 */
[----:B------:R-:W2:Y:S01]  /*0020*/  LDC.64 R4, c[0x0][0x210] ;  /* 0x00008400ff047b82 */ /* 0x000ea20000000a00 */
[----:B------:R-:W3:Y:S01]  /*0030*/  S2R R3, SR_CTAID.X ;  /* 0x0000000000037919 */ /* 0x000ee20000002500 */
[C---:B-1----:R-:W-:Y:S02]  /*0040*/  LOP3.LUT R0, R2.reuse, 0x3, RZ, 0xc0, !PT ;  /* 0x0000000302007812 */ /* 0x042fe400078ec0ff */
[----:B------:R-:W-:-:S03]  /*0050*/  LOP3.LUT P0, RZ, R2, 0x1c, RZ, 0xc0, !PT ;  /* 0x0000001c02ff7812 */ /* 0x000fc6000780c0ff */
[----:B---3--:R-:W-:-:S04]  /*0060*/  IMAD R3, R3, 0x4, R0 ;  /* 0x0000000403037824 */ /* 0x008fc800078e0200 */
[C---:B--2---:R-:W-:Y:S01]  /*0070*/  IMAD.WIDE R4, R3.reuse, 0x8, R4 ;  /* 0x0000000803047825 */ /* 0x044fe200078e0204 */
[----:B------:R-:W-:Y:S02]  /*0080*/  I2FP.F32.S32 R0, R3 ;  /* 0x0000000300007245 */ /* 0x000fe40000201400 */
[----:B------:R-:W-:-:S03]  /*0090*/  ISETP.LT.AND P0, PT, R3, 0x4, !P0 ;  /* 0x000000040300780c */ /* 0x000fc60004701270 */
[----:B------:R-:W-:-:S05]  /*00a0*/  FMUL R0, R0, 1.3333333730697631836 ;  /* 0x3faaaaab00007820 */ /* 0x000fca0000400000 */
[----:B------:R-:W-:-:S06]  /*00b0*/  FMNMX R0, RZ, R0, !PT ;  /* 0x00000000ff007209 */ /* 0x000fcc0007800000 */
[----:B------:R-:W1:Y:S02]  /*00c0*/  F2I.TRUNC.NTZ R0, R0 ;  /* 0x0000000000007305 */ /* 0x000e64000020f100 */
[----:B-1----:R-:W-:-:S05]  /*00d0*/  VIMNMX R2, R0, 0x3, PT ;  /* 0x0000000300027848 */ /* 0x002fca0003fe0100 */
[----:B------:R-:W-:-:S05]  /*00e0*/  VIADD R2, R2, 0x1 ;  /* 0x0000000102027836 */ /* 0x000fca0000000000 */
[----:B------:R-:W-:Y:S01]  /*00f0*/  SHF.R.S32.HI R3, RZ, 0x1f, R2 ;  /* 0x0000001fff037819 */ /* 0x000fe20000011402 */
[----:B------:R-:W-:Y:S06]  /*0100*/  @!P0 EXIT ;  /* 0x000000000000894d */ /* 0x000fec0003800000 */
[----:B------:R-:W-:Y:S02]  /*0110*/  ULDC.64 UR4, c[0x0][0x208] ;  /* 0x0000820000047ab9 */ /* 0x000fe40000000a00 */
[----:B------:R-:W-:Y:S01]  /*0120*/  STG.E.64 desc[UR4][R4.64], R2 ;  /* 0x0000000204007986 */ /* 0x000fe2000c101b04 */
[----:B------:R-:W-:Y:S05]  /*0130*/  EXIT ;  /* 0x000000000000794d */ /* 0x000fea0003800000 */
.L_x_0:
[----:B------:R-:W-:-:S00]  /*0140*/  BRA `(.L_x_0) ;  /* 0xfffffffc00fc7947 */ /* 0x000fc0000383ffff */
[----:B------:R-:W-:-:S00]  /*0150*/  NOP ;  /* 0x0000000000007918 */ /* 0x000fc00000000000 */
        /* <DEDUP_REMOVED lines=10> */
.L_x_1:


//--------------------- .nv.constant0.triton_poi_fused_add_clamp_12 --------------------------
	.section	.nv.constant0.triton_poi_fused_add_clamp_12,"a",@progbits
	.sectionflags	@""
	.align	4
.nv.constant0.triton_poi_fused_add_clamp_12:
	.zero		540
